//
// Generated by NVIDIA NVVM Compiler
//
// Compiler Build ID: CL-36424714
// Cuda compilation tools, release 13.0, V13.0.88
// Based on NVVM 20.0.0
//

.version 9.0
.target sm_100
.address_size 64

	// .globl	grayEdgeDetection
.const .align 4 .b8 sobelV[36] = {1, 0, 0, 0, 0, 0, 0, 0, 255, 255, 255, 255, 2, 0, 0, 0, 0, 0, 0, 0, 254, 255, 255, 255, 1, 0, 0, 0, 0, 0, 0, 0, 255, 255, 255, 255};
.const .align 4 .b8 sobelH[36] = {1, 0, 0, 0, 2, 0, 0, 0, 1, 0, 0, 0, 0, 0, 0, 0, 0, 0, 0, 0, 0, 0, 0, 0, 255, 255, 255, 255, 254, 255, 255, 255, 255, 255, 255, 255};

.visible .entry grayEdgeDetection(
	.param .u64 .ptr .align 1 grayEdgeDetection_param_0,
	.param .u32 grayEdgeDetection_param_1,
	.param .u32 grayEdgeDetection_param_2
)
{
	.reg .pred 	%p<2>;
	.reg .b32 	%r<64>;
	.reg .b64 	%rd<8>;
	.reg .b64 	%fd<3>;

	ld.param.u64 	%rd1, [grayEdgeDetection_param_0];
	ld.param.u32 	%r1, [grayEdgeDetection_param_1];
	ld.param.u32 	%r2, [grayEdgeDetection_param_2];
	cvta.to.global.u64 	%rd2, %rd1;
	mov.u32 	%r3, %ctaid.x;
	mov.u32 	%r4, %ntid.x;
	mov.u32 	%r5, %tid.x;
	mad.lo.s32 	%r6, %r3, %r4, %r5;
	mov.u32 	%r7, %ctaid.y;
	mov.u32 	%r8, %ntid.y;
	mov.u32 	%r9, %tid.y;
	mad.lo.s32 	%r10, %r7, %r8, %r9;
	add.s32 	%r11, %r10, -1;
	mad.lo.s32 	%r12, %r1, %r11, %r6;
	add.s32 	%r13, %r12, -1;
	mul.wide.s32 	%rd3, %r13, 4;
	add.s64 	%rd4, %rd2, %rd3;
	ld.global.u8 	%r14, [%rd4];
	ld.global.u8 	%r15, [%rd4+4];
	ld.global.u8 	%r16, [%rd4+8];
	mul.wide.s32 	%rd5, %r1, 4;
	add.s64 	%rd6, %rd4, %rd5;
	ld.global.u8 	%r17, [%rd6];
	ld.global.u8 	%r18, [%rd6+4];
	ld.global.u8 	%r19, [%rd6+8];
	add.s64 	%rd7, %rd6, %rd5;
	ld.global.u8 	%r20, [%rd7];
	ld.global.u8 	%r21, [%rd7+4];
	ld.global.u8 	%r22, [%rd7+8];
	ld.const.u32 	%r23, [sobelV];
	mul.lo.s32 	%r24, %r14, %r23;
	ld.const.u32 	%r25, [sobelH];
	mul.lo.s32 	%r26, %r25, %r14;
	ld.const.u32 	%r27, [sobelV+4];
	mad.lo.s32 	%r28, %r15, %r27, %r24;
	ld.const.u32 	%r29, [sobelH+4];
	mad.lo.s32 	%r30, %r29, %r15, %r26;
	ld.const.u32 	%r31, [sobelV+8];
	mad.lo.s32 	%r32, %r16, %r31, %r28;
	ld.const.u32 	%r33, [sobelH+8];
	mad.lo.s32 	%r34, %r33, %r16, %r30;
	ld.const.u32 	%r35, [sobelV+12];
	mad.lo.s32 	%r36, %r17, %r35, %r32;
	ld.const.u32 	%r37, [sobelH+12];
	mad.lo.s32 	%r38, %r37, %r17, %r34;
	ld.const.u32 	%r39, [sobelV+16];
	mad.lo.s32 	%r40, %r18, %r39, %r36;
	ld.const.u32 	%r41, [sobelH+16];
	mad.lo.s32 	%r42, %r41, %r18, %r38;
	ld.const.u32 	%r43, [sobelV+20];
	mad.lo.s32 	%r44, %r19, %r43, %r40;
	ld.const.u32 	%r45, [sobelH+20];
	mad.lo.s32 	%r46, %r45, %r19, %r42;
	ld.const.u32 	%r47, [sobelV+24];
	mad.lo.s32 	%r48, %r20, %r47, %r44;
	ld.const.u32 	%r49, [sobelH+24];
	mad.lo.s32 	%r50, %r49, %r20, %r46;
	ld.const.u32 	%r51, [sobelV+28];
	mad.lo.s32 	%r52, %r21, %r51, %r48;
	ld.const.u32 	%r53, [sobelH+28];
	mad.lo.s32 	%r54, %r53, %r21, %r50;
	ld.const.u32 	%r55, [sobelV+32];
	mad.lo.s32 	%r56, %r22, %r55, %r52;
	ld.const.u32 	%r57, [sobelH+32];
	mad.lo.s32 	%r58, %r57, %r22, %r54;
	mul.lo.s32 	%r59, %r56, %r56;
	mad.lo.s32 	%r60, %r58, %r58, %r59;
	cvt.rn.f64.u32 	%fd1, %r60;
	sqrt.rn.f64 	%fd2, %fd1;
	cvt.rzi.s32.f64 	%r61, %fd2;
	min.s32 	%r62, %r61, 255;
	setp.lt.s32 	%p1, %r62, %r2;
	selp.b32 	%r63, 0, %r62, %p1;
	st.global.u32 	[%rd6+4], %r63;
	ret;

}


// ===== COMPILED SASS (sm_100) =====

	.target	sm_100

	.elftype	@"ET_EXEC"


//--------------------- .note.nv.tkinfo           --------------------------
	.section	.note.nv.tkinfo,"",@"SHT_NOTE"
	.sectionflags	@"SHF_NOTE_NV_TKINFO"
	.tkinfo
        /*0018*/ 	.word	0x00000002
        /*0030*/ 	.string	""
        /*0030*/ 	.string	"ptxas"
        /*0030*/ 	.string	"Cuda compilation tools, release 13.0, V13.0.88"
        /*0030*/ 	.string	"Build cuda_13.0.r13.0/compiler.36424714_0"
        /*0030*/ 	.string	"-arch sm_100 -m 64 "



//--------------------- .note.nv.cuinfo           --------------------------
	.section	.note.nv.cuinfo,"",@"SHT_NOTE"
	.sectionflags	@"SHF_NOTE_NV_CUINFO"
        /*0018*/ 	.short	0x0002
        /*001a*/ 	.short	0x0064
        /*001c*/ 	.short	0x0082
	.zero		2


//--------------------- .nv.info                  --------------------------
	.section	.nv.info,"",@"SHT_CUDA_INFO"
	.align	4


	//----- nvinfo : EIATTR_REGCOUNT
	.align		4
        /*0000*/ 	.byte	0x04, 0x2f
        /*0002*/ 	.short	(.L_3 - .L_2)
	.align		4
.L_2:
        /*0004*/ 	.word	index@(grayEdgeDetection)
        /*0008*/ 	.word	0x00000014


	//----- nvinfo : EIATTR_FRAME_SIZE
	.align		4
.L_3:
        /*000c*/ 	.byte	0x04, 0x11
        /*000e*/ 	.short	(.L_5 - .L_4)
	.align		4
.L_4:
        /*0010*/ 	.word	index@($__internal_0_$__cuda_sm20_dsqrt_rn_f64_mediumpath_v1)
        /*0014*/ 	.word	0x00000000


	//----- nvinfo : EIATTR_FRAME_SIZE
	.align		4
.L_5:
        /*0018*/ 	.byte	0x04, 0x11
        /*001a*/ 	.short	(.L_7 - .L_6)
	.align		4
.L_6:
        /*001c*/ 	.word	index@(grayEdgeDetection)
        /*0020*/ 	.word	0x00000000


	//----- nvinfo : EIATTR_MIN_STACK_SIZE
	.align		4
.L_7:
        /*0024*/ 	.byte	0x04, 0x12
        /*0026*/ 	.short	(.L_9 - .L_8)
	.align		4
.L_8:
        /*0028*/ 	.word	index@(grayEdgeDetection)
        /*002c*/ 	.word	0x00000000
.L_9:


//--------------------- .nv.compat                --------------------------
	.section	.nv.compat,"",@"SHT_CUDA_COMPAT_INFO"
	.align	4
        /*0000*/ 	.byte	0x02, 0x09, 0x00, 0x00, 0x02, 0x02, 0x01, 0x00, 0x02, 0x05, 0x05, 0x00, 0x03, 0x07, 0x01, 0x01
        /*0010*/ 	.byte	0x02, 0x03, 0x00, 0x00, 0x02, 0x06, 0x01, 0x00, 0x04, 0x0b, 0x08, 0x00, 0x01, 0x00, 0x00, 0x00
        /*0020*/ 	.byte	0x00, 0x00, 0x00, 0x00


//--------------------- .nv.info.grayEdgeDetection --------------------------
	.section	.nv.info.grayEdgeDetection,"",@"SHT_CUDA_INFO"
	.sectionflags	@""
	.align	4


	//----- nvinfo : EIATTR_CUDA_API_VERSION
	.align		4
        /*0000*/ 	.byte	0x04, 0x37
        /*0002*/ 	.short	(.L_11 - .L_10)
.L_10:
        /*0004*/ 	.word	0x00000082


	//----- nvinfo : EIATTR_KPARAM_INFO
	.align		4
.L_11:
        /*0008*/ 	.byte	0x04, 0x17
        /*000a*/ 	.short	(.L_13 - .L_12)
.L_12:
        /*000c*/ 	.word	0x00000000
        /*0010*/ 	.short	0x0002
        /*0012*/ 	.short	0x000c
        /*0014*/ 	.byte	0x00, 0xf0, 0x11, 0x00


	//----- nvinfo : EIATTR_KPARAM_INFO
	.align		4
.L_13:
        /*0018*/ 	.byte	0x04, 0x17
        /*001a*/ 	.short	(.L_15 - .L_14)
.L_14:
        /*001c*/ 	.word	0x00000000
        /*0020*/ 	.short	0x0001
        /*0022*/ 	.short	0x0008
        /*0024*/ 	.byte	0x00, 0xf0, 0x11, 0x00


	//----- nvinfo : EIATTR_KPARAM_INFO
	.align		4
.L_15:
        /*0028*/ 	.byte	0x04, 0x17
        /*002a*/ 	.short	(.L_17 - .L_16)
.L_16:
        /*002c*/ 	.word	0x00000000
        /*0030*/ 	.short	0x0000
        /*0032*/ 	.short	0x0000
        /*0034*/ 	.byte	0x00, 0xf5, 0x21, 0x00


	//----- nvinfo : EIATTR_SPARSE_MMA_MASK
	.align		4
.L_17:
        /*0038*/ 	.byte	0x03, 0x50
        /*003a*/ 	.short	0x0000


	//----- nvinfo : EIATTR_MAXREG_COUNT
	.align		4
        /*003c*/ 	.byte	0x03, 0x1b
        /*003e*/ 	.short	0x00ff


	//----- nvinfo : EIATTR_MERCURY_ISA_VERSION
	.align		4
        /*0040*/ 	.byte	0x03, 0x5f
        /*0042*/ 	.short	0x0101


	//----- nvinfo : EIATTR_VRC_CTA_INIT_COUNT
	.align		4
        /*0044*/ 	.byte	0x02, 0x4a
	.zero		1
	.zero		1


	//----- nvinfo : EIATTR_EXIT_INSTR_OFFSETS
	.align		4
        /*0048*/ 	.byte	0x04, 0x1c
        /*004a*/ 	.short	(.L_19 - .L_18)


	//   ....[0]....
.L_18:
        /*004c*/ 	.word	0x000004f0


	//----- nvinfo : EIATTR_CRS_STACK_SIZE
	.align		4
.L_19:
        /*0050*/ 	.byte	0x04, 0x1e
        /*0052*/ 	.short	(.L_21 - .L_20)
.L_20:
        /*0054*/ 	.word	0x00000000


	//----- nvinfo : EIATTR_CBANK_PARAM_SIZE
	.align		4
.L_21:
        /*0058*/ 	.byte	0x03, 0x19
        /*005a*/ 	.short	0x0010


	//----- nvinfo : EIATTR_PARAM_CBANK
	.align		4
        /*005c*/ 	.byte	0x04, 0x0a
        /*005e*/ 	.short	(.L_23 - .L_22)
	.align		4
.L_22:
        /*0060*/ 	.word	index@(.nv.constant0.grayEdgeDetection)
        /*0064*/ 	.short	0x0380
        /*0066*/ 	.short	0x0010


	//----- nvinfo : EIATTR_SW_WAR
	.align		4
.L_23:
        /*0068*/ 	.byte	0x04, 0x36
        /*006a*/ 	.short	(.L_25 - .L_24)
.L_24:
        /*006c*/ 	.word	0x00000008
.L_25:


//--------------------- .nv.callgraph             --------------------------
	.section	.nv.callgraph,"",@"SHT_CUDA_CALLGRAPH"
	.align	4
	.sectionentsize	8
	.align		4
        /*0000*/ 	.word	0x00000000
	.align		4
        /*0004*/ 	.word	0xffffffff
	.align		4
        /*0008*/ 	.word	0x00000000
	.align		4
        /*000c*/ 	.word	0xfffffffe
	.align		4
        /*0010*/ 	.word	0x00000000
	.align		4
        /*0014*/ 	.word	0xfffffffd
	.align		4
        /*0018*/ 	.word	0x00000000
	.align		4
        /*001c*/ 	.word	0xfffffffc


//--------------------- .nv.constant3             --------------------------
	.section	.nv.constant3,"a",@progbits
	.align	4
.nv.constant3:
	.type		sobelV,@object
	.size		sobelV,(sobelH - sobelV)
sobelV:
        /*0000*/ 	.byte	0x01, 0x00, 0x00, 0x00, 0x00, 0x00, 0x00, 0x00, 0xff, 0xff, 0xff, 0xff, 0x02, 0x00, 0x00, 0x00
        /*0010*/ 	.byte	0x00, 0x00, 0x00, 0x00, 0xfe, 0xff, 0xff, 0xff, 0x01, 0x00, 0x00, 0x00, 0x00, 0x00, 0x00, 0x00
        /*0020*/ 	.byte	0xff, 0xff, 0xff, 0xff
	.type		sobelH,@object
	.size		sobelH,(.L_1 - sobelH)
sobelH:
        /*0024*/ 	.byte	0x01, 0x00, 0x00, 0x00, 0x02, 0x00, 0x00, 0x00, 0x01, 0x00, 0x00, 0x00, 0x00, 0x00, 0x00, 0x00
        /*0034*/ 	.byte	0x00, 0x00, 0x00, 0x00, 0x00, 0x00, 0x00, 0x00, 0xff, 0xff, 0xff, 0xff, 0xfe, 0xff, 0xff, 0xff
        /*0044*/ 	.byte	0xff, 0xff, 0xff, 0xff
.L_1:


//--------------------- .text.grayEdgeDetection   --------------------------
	.section	.text.grayEdgeDetection,"ax",@progbits
	.align	128
        .global         grayEdgeDetection
        .type           grayEdgeDetection,@function
        .size           grayEdgeDetection,(.L_x_7 - grayEdgeDetection)
        .other          grayEdgeDetection,@"STO_CUDA_ENTRY STV_DEFAULT"
grayEdgeDetection:
.text.grayEdgeDetection:
[----:B------:R-:W-:Y:S01]  /*0000*/  LDC R1, c[0x0][0x37c] ;  /* 0x0000df00ff017b82 */ /* 0x000fe20000000800 */
[----:B------:R-:W0:Y:S07]  /*0010*/  S2R R3, SR_TID.Y ;  /* 0x0000000000037919 */ /* 0x000e2e0000002200 */
[----:B------:R-:W1:Y:S01]  /*0020*/  LDC R2, c[0x0][0x360] ;  /* 0x0000d800ff027b82 */ /* 0x000e620000000800 */
[----:B------:R-:W2:Y:S01]  /*0030*/  LDCU.128 UR8, c[0x3][URZ] ;  /* 0x00c00000ff0877ac */ /* 0x000ea20008000c00 */
[----:B------:R-:W1:Y:S01]  /*0040*/  S2R R7, SR_TID.X ;  /* 0x0000000000077919 */ /* 0x000e620000002100 */
[----:B------:R-:W3:Y:S05]  /*0050*/  LDCU.128 UR20, c[0x3][0x20] ;  /* 0x00c00400ff1477ac */ /* 0x000eea0008000c00 */
[----:B------:R-:W0:Y:S01]  /*0060*/  S2UR UR5, SR_CTAID.Y ;  /* 0x00000000000579c3 */ /* 0x000e220000002600 */
[----:B------:R-:W4:Y:S01]  /*0070*/  LDCU.128 UR12, c[0x3][0x30] ;  /* 0x00c00600ff0c77ac */ /* 0x000f220008000c00 */
[----:B------:R-:W5:Y:S06]  /*0080*/  LDCU.128 UR16, c[0x3][0x10] ;  /* 0x00c00200ff1077ac */ /* 0x000f6c0008000c00 */
[----:B------:R-:W0:Y:S01]  /*0090*/  LDC R0, c[0x0][0x364] ;  /* 0x0000d900ff007b82 */ /* 0x000e220000000800 */
[----:B------:R-:W5:Y:S07]  /*00a0*/  LDCU.64 UR6, c[0x3][0x40] ;  /* 0x00c00800ff0677ac */ /* 0x000f6e0008000a00 */
[----:B------:R-:W1:Y:S08]  /*00b0*/  S2UR UR4, SR_CTAID.X ;  /* 0x00000000000479c3 */ /* 0x000e700000002500 */
[----:B------:R-:W2:Y:S08]  /*00c0*/  LDC R13, c[0x0][0x388] ;  /* 0x0000e200ff0d7b82 */ /* 0x000eb00000000800 */
[----:B------:R-:W3:Y:S01]  /*00d0*/  LDC.64 R4, c[0x0][0x380] ;  /* 0x0000e000ff047b82 */ /* 0x000ee20000000a00 */
[----:B0-----:R-:W-:-:S05]  /*00e0*/  IMAD R0, R0, UR5, R3 ;  /* 0x0000000500007c24 */ /* 0x001fca000f8e0203 */
[----:B------:R-:W-:Y:S01]  /*00f0*/  IADD3 R3, PT, PT, R0, -0x1, RZ ;  /* 0xffffffff00037810 */ /* 0x000fe20007ffe0ff */
[----:B-1----:R-:W-:Y:S01]  /*0100*/  IMAD R0, R2, UR4, R7 ;  /* 0x0000000402007c24 */ /* 0x002fe2000f8e0207 */
[----:B------:R-:W0:Y:S03]  /*0110*/  LDCU.64 UR4, c[0x0][0x358] ;  /* 0x00006b00ff0477ac */ /* 0x000e260008000a00 */
[----:B--2---:R-:W-:-:S05]  /*0120*/  IMAD R0, R3, R13, R0 ;  /* 0x0000000d03007224 */ /* 0x004fca00078e0200 */
[----:B------:R-:W-:-:S05]  /*0130*/  IADD3 R3, PT, PT, R0, -0x1, RZ ;  /* 0xffffffff00037810 */ /* 0x000fca0007ffe0ff */
[----:B---3--:R-:W-:-:S05]  /*0140*/  IMAD.WIDE R4, R3, 0x4, R4 ;  /* 0x0000000403047825 */ /* 0x008fca00078e0204 */
[----:B0-----:R-:W2:Y:S01]  /*0150*/  LDG.E.U8 R0, desc[UR4][R4.64] ;  /* 0x0000000404007981 */ /* 0x001ea2000c1e1100 */
[----:B------:R-:W-:-:S03]  /*0160*/  IMAD.WIDE R2, R13, 0x4, R4 ;  /* 0x000000040d027825 */ /* 0x000fc600078e0204 */
[----:B------:R-:W3:Y:S04]  /*0170*/  LDG.E.U8 R8, desc[UR4][R4.64+0x4] ;  /* 0x0000040404087981 */ /* 0x000ee8000c1e1100 */
[----:B------:R2:W4:Y:S04]  /*0180*/  LDG.E.U8 R9, desc[UR4][R4.64+0x8] ;  /* 0x0000080404097981 */ /* 0x000528000c1e1100 */
[----:B------:R-:W5:Y:S01]  /*0190*/  LDG.E.U8 R10, desc[UR4][R2.64] ;  /* 0x00000004020a7981 */ /* 0x000f62000c1e1100 */
[----:B------:R-:W-:-:S03]  /*01a0*/  IMAD.WIDE R6, R13, 0x4, R2 ;  /* 0x000000040d067825 */ /* 0x000fc600078e0202 */
[----:B------:R-:W5:Y:S04]  /*01b0*/  LDG.E.U8 R11, desc[UR4][R2.64+0x4] ;  /* 0x00000404020b7981 */ /* 0x000f68000c1e1100 */
[----:B------:R-:W5:Y:S04]  /*01c0*/  LDG.E.U8 R12, desc[UR4][R2.64+0x8] ;  /* 0x00000804020c7981 */ /* 0x000f68000c1e1100 */
[----:B------:R-:W5:Y:S04]  /*01d0*/  LDG.E.U8 R13, desc[UR4][R6.64] ;  /* 0x00000004060d7981 */ /* 0x000f68000c1e1100 */
[----:B------:R-:W5:Y:S04]  /*01e0*/  LDG.E.U8 R14, desc[UR4][R6.64+0x4] ;  /* 0x00000404060e7981 */ /* 0x000f68000c1e1100 */
[----:B------:R-:W5:Y:S01]  /*01f0*/  LDG.E.U8 R15, desc[UR4][R6.64+0x8] ;  /* 0x00000804060f7981 */ /* 0x000f62000c1e1100 */
[----:B------:R-:W-:Y:S01]  /*0200*/  BSSY.RECONVERGENT B0, `(.L_x_0) ;  /* 0x0000028000007945 */ /* 0x000fe20003800200 */
[----:B--2---:R-:W-:-:S02]  /*0210*/  IMAD R5, R0, UR8, RZ ;  /* 0x0000000800057c24 */ /* 0x004fc4000f8e02ff */
[----:B------:R-:W-:Y:S02]  /*0220*/  IMAD R17, R0, UR21, RZ ;  /* 0x0000001500117c24 */ /* 0x000fe4000f8e02ff */
[C---:B---3--:R-:W-:Y:S02]  /*0230*/  IMAD R0, R8.reuse, UR9, R5 ;  /* 0x0000000908007c24 */ /* 0x048fe4000f8e0205 */
[----:B------:R-:W-:Y:S02]  /*0240*/  IMAD R8, R8, UR22, R17 ;  /* 0x0000001608087c24 */ /* 0x000fe4000f8e0211 */
[C---:B----4-:R-:W-:Y:S02]  /*0250*/  IMAD R5, R9.reuse, UR10, R0 ;  /* 0x0000000a09057c24 */ /* 0x050fe4000f8e0200 */
[----:B------:R-:W-:Y:S02]  /*0260*/  IMAD R9, R9, UR23, R8 ;  /* 0x0000001709097c24 */ /* 0x000fe4000f8e0208 */
[----:B-----5:R-:W-:-:S02]  /*0270*/  IMAD R0, R10, UR11, R5 ;  /* 0x0000000b0a007c24 */ /* 0x020fc4000f8e0205 */
[----:B------:R-:W-:Y:S02]  /*0280*/  IMAD R10, R10, UR12, R9 ;  /* 0x0000000c0a0a7c24 */ /* 0x000fe4000f8e0209 */
[C---:B------:R-:W-:Y:S02]  /*0290*/  IMAD R5, R11.reuse, UR16, R0 ;  /* 0x000000100b057c24 */ /* 0x040fe4000f8e0200 */
[----:B------:R-:W-:Y:S01]  /*02a0*/  IMAD R11, R11, UR13, R10 ;  /* 0x0000000d0b0b7c24 */ /* 0x000fe2000f8e020a */
[----:B------:R-:W-:Y:S01]  /*02b0*/  MOV R10, 0x0 ;  /* 0x00000000000a7802 */ /* 0x000fe20000000f00 */
[C---:B------:R-:W-:Y:S02]  /*02c0*/  IMAD R0, R12.reuse, UR17, R5 ;  /* 0x000000110c007c24 */ /* 0x040fe4000f8e0205 */
[----:B------:R-:W-:Y:S02]  /*02d0*/  IMAD R12, R12, UR14, R11 ;  /* 0x0000000e0c0c7c24 */ /* 0x000fe4000f8e020b */
[----:B------:R-:W-:-:S02]  /*02e0*/  HFMA2 R11, -RZ, RZ, 1.9609375, 0 ;  /* 0x3fd80000ff0b7431 */ /* 0x000fc400000001ff */
[C---:B------:R-:W-:Y:S02]  /*02f0*/  IMAD R5, R13.reuse, UR18, R0 ;  /* 0x000000120d057c24 */ /* 0x040fe4000f8e0200 */
[----:B------:R-:W-:Y:S02]  /*0300*/  IMAD R13, R13, UR15, R12 ;  /* 0x0000000f0d0d7c24 */ /* 0x000fe4000f8e020c */
[C---:B------:R-:W-:Y:S02]  /*0310*/  IMAD R0, R14.reuse, UR19, R5 ;  /* 0x000000130e007c24 */ /* 0x040fe4000f8e0205 */
[----:B------:R-:W-:Y:S02]  /*0320*/  IMAD R14, R14, UR6, R13 ;  /* 0x000000060e0e7c24 */ /* 0x000fe4000f8e020d */
[C---:B------:R-:W-:Y:S02]  /*0330*/  IMAD R0, R15.reuse, UR20, R0 ;  /* 0x000000140f007c24 */ /* 0x040fe4000f8e0200 */
[----:B------:R-:W-:-:S02]  /*0340*/  IMAD R14, R15, UR7, R14 ;  /* 0x000000070f0e7c24 */ /* 0x000fc4000f8e020e */
[----:B------:R-:W-:-:S04]  /*0350*/  IMAD R5, R0, R0, RZ ;  /* 0x0000000000057224 */ /* 0x000fc800078e02ff */
[----:B------:R-:W-:-:S06]  /*0360*/  IMAD R5, R14, R14, R5 ;  /* 0x0000000e0e057224 */ /* 0x000fcc00078e0205 */
[----:B------:R-:W0:Y:S08]  /*0370*/  I2F.F64.U32 R4, R5 ;  /* 0x0000000500047312 */ /* 0x000e300000201800 */
[----:B0-----:R-:W0:Y:S01]  /*0380*/  MUFU.RSQ64H R7, R5 ;  /* 0x0000000500077308 */ /* 0x001e220000001c00 */
[----:B------:R-:W-:-:S04]  /*0390*/  IADD3 R6, PT, PT, R5, -0x3500000, RZ ;  /* 0xfcb0000005067810 */ /* 0x000fc80007ffe0ff */
[----:B------:R-:W-:Y:S02]  /*03a0*/  ISETP.GE.U32.AND P0, PT, R6, 0x7ca00000, PT ;  /* 0x7ca000000600780c */ /* 0x000fe40003f06070 */
[----:B0-----:R-:W-:-:S08]  /*03b0*/  DMUL R8, R6, R6 ;  /* 0x0000000606087228 */ /* 0x001fd00000000000 */
[----:B------:R-:W-:-:S08]  /*03c0*/  DFMA R8, R4, -R8, 1 ;  /* 0x3ff000000408742b */ /* 0x000fd00000000808 */
[----:B------:R-:W-:Y:S02]  /*03d0*/  DFMA R10, R8, R10, 0.5 ;  /* 0x3fe00000080a742b */ /* 0x000fe4000000000a */
[----:B------:R-:W-:-:S08]  /*03e0*/  DMUL R8, R6, R8 ;  /* 0x0000000806087228 */ /* 0x000fd00000000000 */
[----:B------:R-:W-:-:S08]  /*03f0*/  DFMA R8, R10, R8, R6 ;  /* 0x000000080a08722b */ /* 0x000fd00000000006 */
[----:B------:R-:W-:Y:S02]  /*0400*/  DMUL R10, R4, R8 ;  /* 0x00000008040a7228 */ /* 0x000fe40000000000 */
[----:B------:R-:W-:Y:S02]  /*0410*/  IADD3 R17, PT, PT, R9, -0x100000, RZ ;  /* 0xfff0000009117810 */ /* 0x000fe40007ffe0ff */
[----:B------:R-:W-:-:S04]  /*0420*/  MOV R16, R8 ;  /* 0x0000000800107202 */ /* 0x000fc80000000f00 */
[----:B------:R-:W-:-:S08]  /*0430*/  DFMA R12, R10, -R10, R4 ;  /* 0x8000000a0a0c722b */ /* 0x000fd00000000004 */
[----:B------:R-:W-:Y:S01]  /*0440*/  DFMA R14, R12, R16, R10 ;  /* 0x000000100c0e722b */ /* 0x000fe2000000000a */
[----:B------:R-:W-:Y:S10]  /*0450*/  @!P0 BRA `(.L_x_1) ;  /* 0x0000000000088947 */ /* 0x000ff40003800000 */
[----:B------:R-:W-:-:S07]  /*0460*/  MOV R0, 0x480 ;  /* 0x0000048000007802 */ /* 0x000fce0000000f00 */
[----:B------:R-:W-:Y:S05]  /*0470*/  CALL.REL.NOINC `($__internal_0_$__cuda_sm20_dsqrt_rn_f64_mediumpath_v1) ;  /* 0x0000000000207944 */ /* 0x000fea0003c00000 */
.L_x_1:
[----:B------:R-:W-:Y:S05]  /*0480*/  BSYNC.RECONVERGENT B0 ;  /* 0x0000000000007941 */ /* 0x000fea0003800200 */
.L_x_0:
[----:B------:R-:W0:Y:S01]  /*0490*/  F2I.F64.TRUNC R14, R14 ;  /* 0x0000000e000e7311 */ /* 0x000e22000030d100 */
[----:B------:R-:W1:Y:S01]  /*04a0*/  LDCU UR6, c[0x0][0x38c] ;  /* 0x00007180ff0677ac */ /* 0x000e620008000800 */
[----:B0-----:R-:W-:-:S04]  /*04b0*/  VIMNMX R0, PT, PT, R14, 0xff, PT ;  /* 0x000000ff0e007848 */ /* 0x001fc80003fe0100 */
[----:B-1----:R-:W-:-:S04]  /*04c0*/  ISETP.GE.AND P0, PT, R0, UR6, PT ;  /* 0x0000000600007c0c */ /* 0x002fc8000bf06270 */
[----:B------:R-:W-:-:S05]  /*04d0*/  SEL R5, R0, RZ, P0 ;  /* 0x000000ff00057207 */ /* 0x000fca0000000000 */
[----:B------:R-:W-:Y:S01]  /*04e0*/  STG.E desc[UR4][R2.64+0x4], R5 ;  /* 0x0000040502007986 */ /* 0x000fe2000c101904 */
[----:B------:R-:W-:Y:S05]  /*04f0*/  EXIT ;  /* 0x000000000000794d */ /* 0x000fea0003800000 */
        .weak           $__internal_0_$__cuda_sm20_dsqrt_rn_f64_mediumpath_v1
        .type           $__internal_0_$__cuda_sm20_dsqrt_rn_f64_mediumpath_v1,@function
        .size           $__internal_0_$__cuda_sm20_dsqrt_rn_f64_mediumpath_v1,(.L_x_7 - $__internal_0_$__cuda_sm20_dsqrt_rn_f64_mediumpath_v1)
$__internal_0_$__cuda_sm20_dsqrt_rn_f64_mediumpath_v1:
[----:B------:R-:W-:Y:S01]  /*0500*/  ISETP.GE.U32.AND P0, PT, R6, -0x3400000, PT ;  /* 0xfcc000000600780c */ /* 0x000fe20003f06070 */
[----:B------:R-:W-:Y:S01]  /*0510*/  BSSY.RECONVERGENT B1, `(.L_x_2) ;  /* 0x0000024000017945 */ /* 0x000fe20003800200 */
[----:B------:R-:W-:-:S11]  /*0520*/  MOV R9, R17 ;  /* 0x0000001100097202 */ /* 0x000fd60000000f00 */
[----:B------:R-:W-:Y:S05]  /*0530*/  @!P0 BRA `(.L_x_3) ;  /* 0x0000000000208947 */ /* 0x000fea0003800000 */
[----:B------:R-:W-:-:S10]  /*0540*/  DFMA.RM R8, R12, R8, R10 ;  /* 0x000000080c08722b */ /* 0x000fd4000000400a */
[----:B------:R-:W-:-:S04]  /*0550*/  IADD3 R6, P0, PT, R8, 0x1, RZ ;  /* 0x0000000108067810 */ /* 0x000fc80007f1e0ff */
[----:B------:R-:W-:-:S06]  /*0560*/  IADD3.X R7, PT, PT, RZ, R9, RZ, P0, !PT ;  /* 0x00000009ff077210 */ /* 0x000fcc00007fe4ff */
[----:B------:R-:W-:-:S08]  /*0570*/  DFMA.RP R4, -R8, R6, R4 ;  /* 0x000000060804722b */ /* 0x000fd00000008104 */
[----:B------:R-:W-:-:S06]  /*0580*/  DSETP.GT.AND P0, PT, R4, RZ, PT ;  /* 0x000000ff0400722a */ /* 0x000fcc0003f04000 */
[----:B------:R-:W-:Y:S02]  /*0590*/  FSEL R6, R6, R8, P0 ;  /* 0x0000000806067208 */ /* 0x000fe40000000000 */
[----:B------:R-:W-:Y:S01]  /*05a0*/  FSEL R7, R7, R9, P0 ;  /* 0x0000000907077208 */ /* 0x000fe20000000000 */
[----:B------:R-:W-:Y:S06]  /*05b0*/  BRA `(.L_x_4) ;  /* 0x0000000000647947 */ /* 0x000fec0003800000 */
.L_x_3:
[----:B------:R-:W-:-:S14]  /*05c0*/  DSETP.NE.AND P0, PT, R4, RZ, PT ;  /* 0x000000ff0400722a */ /* 0x000fdc0003f05000 */
[----:B------:R-:W-:Y:S05]  /*05d0*/  @!P0 BRA `(.L_x_5) ;  /* 0x0000000000588947 */ /* 0x000fea0003800000 */
[----:B------:R-:W-:-:S13]  /*05e0*/  ISETP.GE.AND P0, PT, R5, RZ, PT ;  /* 0x000000ff0500720c */ /* 0x000fda0003f06270 */
[----:B------:R-:W-:Y:S01]  /*05f0*/  @!P0 IMAD.MOV.U32 R6, RZ, RZ, 0x0 ;  /* 0x00000000ff068424 */ /* 0x000fe200078e00ff */
[----:B------:R-:W-:Y:S01]  /*0600*/  @!P0 MOV R7, 0xfff80000 ;  /* 0xfff8000000078802 */ /* 0x000fe20000000f00 */
[----:B------:R-:W-:Y:S06]  /*0610*/  @!P0 BRA `(.L_x_4) ;  /* 0x00000000004c8947 */ /* 0x000fec0003800000 */
[----:B------:R-:W-:-:S13]  /*0620*/  ISETP.GT.AND P0, PT, R5, 0x7fefffff, PT ;  /* 0x7fefffff0500780c */ /* 0x000fda0003f04270 */
[----:B------:R-:W-:Y:S05]  /*0630*/  @P0 BRA `(.L_x_5) ;  /* 0x0000000000400947 */ /* 0x000fea0003800000 */
[----:B------:R-:W-:Y:S01]  /*0640*/  DMUL R4, R4, 8.11296384146066816958e+31 ;  /* 0x4690000004047828 */ /* 0x000fe20000000000 */
[----:B------:R-:W-:Y:S01]  /*0650*/  MOV R6, RZ ;  /* 0x000000ff00067202 */ /* 0x000fe20000000f00 */
[----:B------:R-:W-:Y:S01]  /*0660*/  HFMA2 R11, -RZ, RZ, 1.9609375, 0 ;  /* 0x3fd80000ff0b7431 */ /* 0x000fe200000001ff */
[----:B------:R-:W-:-:S03]  /*0670*/  MOV R10, 0x0 ;  /* 0x00000000000a7802 */ /* 0x000fc60000000f00 */
[----:B------:R-:W0:Y:S02]  /*0680*/  MUFU.RSQ64H R7, R5 ;  /* 0x0000000500077308 */ /* 0x000e240000001c00 */
[----:B0-----:R-:W-:-:S08]  /*0690*/  DMUL R8, R6, R6 ;  /* 0x0000000606087228 */ /* 0x001fd00000000000 */
[----:B------:R-:W-:-:S08]  /*06a0*/  DFMA R8, R4, -R8, 1 ;  /* 0x3ff000000408742b */ /* 0x000fd00000000808 */
[----:B------:R-:W-:Y:S02]  /*06b0*/  DFMA R10, R8, R10, 0.5 ;  /* 0x3fe00000080a742b */ /* 0x000fe4000000000a */
[----:B------:R-:W-:-:S08]  /*06c0*/  DMUL R8, R6, R8 ;  /* 0x0000000806087228 */ /* 0x000fd00000000000 */
[----:B------:R-:W-:-:S08]  /*06d0*/  DFMA R8, R10, R8, R6 ;  /* 0x000000080a08722b */ /* 0x000fd00000000006 */
[----:B------:R-:W-:Y:S02]  /*06e0*/  DMUL R6, R4, R8 ;  /* 0x0000000804067228 */ /* 0x000fe40000000000 */
[----:B------:R-:W-:-:S06]  /*06f0*/  VIADD R9, R9, 0xfff00000 ;  /* 0xfff0000009097836 */ /* 0x000fcc0000000000 */
[----:B------:R-:W-:-:S08]  /*0700*/  DFMA R10, R6, -R6, R4 ;  /* 0x80000006060a722b */ /* 0x000fd00000000004 */
[----:B------:R-:W-:-:S10]  /*0710*/  DFMA R6, R8, R10, R6 ;  /* 0x0000000a0806722b */ /* 0x000fd40000000006 */
[----:B------:R-:W-:Y:S01]  /*0720*/  IADD3 R7, PT, PT, R7, -0x3500000, RZ ;  /* 0xfcb0000007077810 */ /* 0x000fe20007ffe0ff */
[----:B------:R-:W-:Y:S06]  /*0730*/  BRA `(.L_x_4) ;  /* 0x0000000000047947 */ /* 0x000fec0003800000 */
.L_x_5:
[----:B------:R-:W-:-:S11]  /*0740*/  DADD R6, R4, R4 ;  /* 0x0000000004067229 */ /* 0x000fd60000000004 */
.L_x_4:
[----:B------:R-:W-:Y:S05]  /*0750*/  BSYNC.RECONVERGENT B1 ;  /* 0x0000000000017941 */ /* 0x000fea0003800200 */
.L_x_2:
[----:B------:R-:W-:Y:S01]  /*0760*/  HFMA2 R5, -RZ, RZ, 0, 0 ;  /* 0x00000000ff057431 */ /* 0x000fe200000001ff */
[----:B------:R-:W-:Y:S02]  /*0770*/  MOV R4, R0 ;  /* 0x0000000000047202 */ /* 0x000fe40000000f00 */
[----:B------:R-:W-:Y:S02]  /*0780*/  MOV R14, R6 ;  /* 0x00000006000e7202 */ /* 0x000fe40000000f00 */
[----:B------:R-:W-:Y:S01]  /*0790*/  MOV R15, R7 ;  /* 0x00000007000f7202 */ /* 0x000fe20000000f00 */
[----:B------:R-:W-:Y:S06]  /*07a0*/  RET.REL.NODEC R4 `(grayEdgeDetection) ;  /* 0xfffffff804147950 */ /* 0x000fec0003c3ffff */
.L_x_6:
[----:B------:R-:W-:-:S00]  /*07b0*/  BRA `(.L_x_6) ;  /* 0xfffffffc00fc7947 */ /* 0x000fc0000383ffff */
[----:B------:R-:W-:-:S00]  /*07c0*/  NOP ;  /* 0x0000000000007918 */ /* 0x000fc00000000000 */
        /* <DEDUP_REMOVED lines=11> */
.L_x_7:


//--------------------- .nv.shared.reserved.0     --------------------------
	.section	.nv.shared.reserved.0,"aw",@nobits
	.weak		__nv_reservedSMEM_offset_0_alias
	.size		__nv_reservedSMEM_offset_0_alias, 0, 64
	.other		__nv_reservedSMEM_offset_0_alias,@"STO_CUDA_RESERVED_SHARED STV_DEFAULT"
__nv_reservedSMEM_offset_0_alias:
	.zero		0
	.zero		64


//--------------------- .nv.constant0.grayEdgeDetection --------------------------
	.section	.nv.constant0.grayEdgeDetection,"a",@progbits
	.sectionflags	@""
	.align	4
.nv.constant0.grayEdgeDetection:
	.zero		912


//--------------------- SYMBOLS --------------------------

	.type		.nv.reservedSmem.offset0,@object
	.size		.nv.reservedSmem.offset0,0x4
